//
// Generated by NVIDIA NVVM Compiler
//
// Compiler Build ID: CL-36424714
// Cuda compilation tools, release 13.0, V13.0.88
// Based on NVVM 20.0.0
//

.version 9.0
.target sm_100
.address_size 64

	// .globl	_Z3addPiS_S_

.visible .entry _Z3addPiS_S_(
	.param .u64 .ptr .align 1 _Z3addPiS_S__param_0,
	.param .u64 .ptr .align 1 _Z3addPiS_S__param_1,
	.param .u64 .ptr .align 1 _Z3addPiS_S__param_2
)
{
	.reg .b32 	%r<8>;
	.reg .b64 	%rd<11>;

	ld.param.u64 	%rd1, [_Z3addPiS_S__param_0];
	ld.param.u64 	%rd2, [_Z3addPiS_S__param_1];
	ld.param.u64 	%rd3, [_Z3addPiS_S__param_2];
	cvta.to.global.u64 	%rd4, %rd3;
	cvta.to.global.u64 	%rd5, %rd2;
	cvta.to.global.u64 	%rd6, %rd1;
	mov.u32 	%r1, %ctaid.x;
	mov.u32 	%r2, %ntid.x;
	mov.u32 	%r3, %tid.x;
	mad.lo.s32 	%r4, %r1, %r2, %r3;
	mul.wide.s32 	%rd7, %r4, 4;
	add.s64 	%rd8, %rd6, %rd7;
	ld.global.u32 	%r5, [%rd8];
	add.s64 	%rd9, %rd5, %rd7;
	ld.global.u32 	%r6, [%rd9];
	add.s32 	%r7, %r6, %r5;
	add.s64 	%rd10, %rd4, %rd7;
	st.global.u32 	[%rd10], %r7;
	ret;

}
	// .globl	_Z5countPi
.visible .entry _Z5countPi(
	.param .u64 .ptr .align 1 _Z5countPi_param_0
)
{
	.reg .b32 	%r<3>;
	.reg .b64 	%rd<3>;

	ld.param.u64 	%rd1, [_Z5countPi_param_0];
	cvta.to.global.u64 	%rd2, %rd1;
	ld.global.u32 	%r1, [%rd2];
	add.s32 	%r2, %r1, 1;
	st.global.u32 	[%rd2], %r2;
	ret;

}


// ===== COMPILED SASS (sm_100) =====

	.target	sm_100

	.elftype	@"ET_EXEC"


//--------------------- .note.nv.tkinfo           --------------------------
	.section	.note.nv.tkinfo,"",@"SHT_NOTE"
	.sectionflags	@"SHF_NOTE_NV_TKINFO"
	.tkinfo
        /*0018*/ 	.word	0x00000002
        /*0030*/ 	.string	""
        /*0030*/ 	.string	"ptxas"
        /*0030*/ 	.string	"Cuda compilation tools, release 13.0, V13.0.88"
        /*0030*/ 	.string	"Build cuda_13.0.r13.0/compiler.36424714_0"
        /*0030*/ 	.string	"-arch sm_100 -m 64 "



//--------------------- .note.nv.cuinfo           --------------------------
	.section	.note.nv.cuinfo,"",@"SHT_NOTE"
	.sectionflags	@"SHF_NOTE_NV_CUINFO"
        /*0018*/ 	.short	0x0002
        /*001a*/ 	.short	0x0064
        /*001c*/ 	.short	0x0082
	.zero		2


//--------------------- .nv.info                  --------------------------
	.section	.nv.info,"",@"SHT_CUDA_INFO"
	.align	4


	//----- nvinfo : EIATTR_REGCOUNT
	.align		4
        /*0000*/ 	.byte	0x04, 0x2f
        /*0002*/ 	.short	(.L_1 - .L_0)
	.align		4
.L_0:
        /*0004*/ 	.word	index@(_Z3addPiS_S_)
        /*0008*/ 	.word	0x0000000c


	//----- nvinfo : EIATTR_FRAME_SIZE
	.align		4
.L_1:
        /*000c*/ 	.byte	0x04, 0x11
        /*000e*/ 	.short	(.L_3 - .L_2)
	.align		4
.L_2:
        /*0010*/ 	.word	index@(_Z3addPiS_S_)
        /*0014*/ 	.word	0x00000000


	//----- nvinfo : EIATTR_REGCOUNT
	.align		4
.L_3:
        /*0018*/ 	.byte	0x04, 0x2f
        /*001a*/ 	.short	(.L_5 - .L_4)
	.align		4
.L_4:
        /*001c*/ 	.word	index@(_Z5countPi)
        /*0020*/ 	.word	0x00000008


	//----- nvinfo : EIATTR_FRAME_SIZE
	.align		4
.L_5:
        /*0024*/ 	.byte	0x04, 0x11
        /*0026*/ 	.short	(.L_7 - .L_6)
	.align		4
.L_6:
        /*0028*/ 	.word	index@(_Z5countPi)
        /*002c*/ 	.word	0x00000000


	//----- nvinfo : EIATTR_MIN_STACK_SIZE
	.align		4
.L_7:
        /*0030*/ 	.byte	0x04, 0x12
        /*0032*/ 	.short	(.L_9 - .L_8)
	.align		4
.L_8:
        /*0034*/ 	.word	index@(_Z5countPi)
        /*0038*/ 	.word	0x00000000


	//----- nvinfo : EIATTR_MIN_STACK_SIZE
	.align		4
.L_9:
        /*003c*/ 	.byte	0x04, 0x12
        /*003e*/ 	.short	(.L_11 - .L_10)
	.align		4
.L_10:
        /*0040*/ 	.word	index@(_Z3addPiS_S_)
        /*0044*/ 	.word	0x00000000
.L_11:


//--------------------- .nv.compat                --------------------------
	.section	.nv.compat,"",@"SHT_CUDA_COMPAT_INFO"
	.align	4
        /*0000*/ 	.byte	0x02, 0x09, 0x00, 0x00, 0x02, 0x02, 0x01, 0x00, 0x02, 0x05, 0x05, 0x00, 0x03, 0x07, 0x01, 0x01
        /*0010*/ 	.byte	0x02, 0x03, 0x00, 0x00, 0x02, 0x06, 0x01, 0x00, 0x04, 0x0b, 0x08, 0x00, 0x09, 0x00, 0x00, 0x00
        /*0020*/ 	.byte	0x00, 0x00, 0x00, 0x00


//--------------------- .nv.info._Z5countPi       --------------------------
	.section	.nv.info._Z5countPi,"",@"SHT_CUDA_INFO"
	.sectionflags	@""
	.align	4


	//----- nvinfo : EIATTR_CUDA_API_VERSION
	.align		4
        /*0000*/ 	.byte	0x04, 0x37
        /*0002*/ 	.short	(.L_13 - .L_12)
.L_12:
        /*0004*/ 	.word	0x00000082


	//----- nvinfo : EIATTR_KPARAM_INFO
	.align		4
.L_13:
        /*0008*/ 	.byte	0x04, 0x17
        /*000a*/ 	.short	(.L_15 - .L_14)
.L_14:
        /*000c*/ 	.word	0x00000000
        /*0010*/ 	.short	0x0000
        /*0012*/ 	.short	0x0000
        /*0014*/ 	.byte	0x00, 0xf5, 0x21, 0x00


	//----- nvinfo : EIATTR_SPARSE_MMA_MASK
	.align		4
.L_15:
        /*0018*/ 	.byte	0x03, 0x50
        /*001a*/ 	.short	0x0000


	//----- nvinfo : EIATTR_MAXREG_COUNT
	.align		4
        /*001c*/ 	.byte	0x03, 0x1b
        /*001e*/ 	.short	0x00ff


	//----- nvinfo : EIATTR_MERCURY_ISA_VERSION
	.align		4
        /*0020*/ 	.byte	0x03, 0x5f
        /*0022*/ 	.short	0x0101


	//----- nvinfo : EIATTR_VRC_CTA_INIT_COUNT
	.align		4
        /*0024*/ 	.byte	0x02, 0x4a
	.zero		1
	.zero		1


	//----- nvinfo : EIATTR_EXIT_INSTR_OFFSETS
	.align		4
        /*0028*/ 	.byte	0x04, 0x1c
        /*002a*/ 	.short	(.L_17 - .L_16)


	//   ....[0]....
.L_16:
        /*002c*/ 	.word	0x00000060


	//----- nvinfo : EIATTR_CBANK_PARAM_SIZE
	.align		4
.L_17:
        /*0030*/ 	.byte	0x03, 0x19
        /*0032*/ 	.short	0x0008


	//----- nvinfo : EIATTR_PARAM_CBANK
	.align		4
        /*0034*/ 	.byte	0x04, 0x0a
        /*0036*/ 	.short	(.L_19 - .L_18)
	.align		4
.L_18:
        /*0038*/ 	.word	index@(.nv.constant0._Z5countPi)
        /*003c*/ 	.short	0x0380
        /*003e*/ 	.short	0x0008


	//----- nvinfo : EIATTR_SW_WAR
	.align		4
.L_19:
        /*0040*/ 	.byte	0x04, 0x36
        /*0042*/ 	.short	(.L_21 - .L_20)
.L_20:
        /*0044*/ 	.word	0x00000008
.L_21:


//--------------------- .nv.info._Z3addPiS_S_     --------------------------
	.section	.nv.info._Z3addPiS_S_,"",@"SHT_CUDA_INFO"
	.sectionflags	@""
	.align	4


	//----- nvinfo : EIATTR_CUDA_API_VERSION
	.align		4
        /*0000*/ 	.byte	0x04, 0x37
        /*0002*/ 	.short	(.L_23 - .L_22)
.L_22:
        /*0004*/ 	.word	0x00000082


	//----- nvinfo : EIATTR_KPARAM_INFO
	.align		4
.L_23:
        /*0008*/ 	.byte	0x04, 0x17
        /*000a*/ 	.short	(.L_25 - .L_24)
.L_24:
        /*000c*/ 	.word	0x00000000
        /*0010*/ 	.short	0x0002
        /*0012*/ 	.short	0x0010
        /*0014*/ 	.byte	0x00, 0xf5, 0x21, 0x00


	//----- nvinfo : EIATTR_KPARAM_INFO
	.align		4
.L_25:
        /*0018*/ 	.byte	0x04, 0x17
        /*001a*/ 	.short	(.L_27 - .L_26)
.L_26:
        /*001c*/ 	.word	0x00000000
        /*0020*/ 	.short	0x0001
        /*0022*/ 	.short	0x0008
        /*0024*/ 	.byte	0x00, 0xf5, 0x21, 0x00


	//----- nvinfo : EIATTR_KPARAM_INFO
	.align		4
.L_27:
        /*0028*/ 	.byte	0x04, 0x17
        /*002a*/ 	.short	(.L_29 - .L_28)
.L_28:
        /*002c*/ 	.word	0x00000000
        /*0030*/ 	.short	0x0000
        /*0032*/ 	.short	0x0000
        /*0034*/ 	.byte	0x00, 0xf5, 0x21, 0x00


	//----- nvinfo : EIATTR_SPARSE_MMA_MASK
	.align		4
.L_29:
        /*0038*/ 	.byte	0x03, 0x50
        /*003a*/ 	.short	0x0000


	//----- nvinfo : EIATTR_MAXREG_COUNT
	.align		4
        /*003c*/ 	.byte	0x03, 0x1b
        /*003e*/ 	.short	0x00ff


	//----- nvinfo : EIATTR_MERCURY_ISA_VERSION
	.align		4
        /*0040*/ 	.byte	0x03, 0x5f
        /*0042*/ 	.short	0x0101


	//----- nvinfo : EIATTR_VRC_CTA_INIT_COUNT
	.align		4
        /*0044*/ 	.byte	0x02, 0x4a
	.zero		1
	.zero		1


	//----- nvinfo : EIATTR_EXIT_INSTR_OFFSETS
	.align		4
        /*0048*/ 	.byte	0x04, 0x1c
        /*004a*/ 	.short	(.L_31 - .L_30)


	//   ....[0]....
.L_30:
        /*004c*/ 	.word	0x00000100


	//----- nvinfo : EIATTR_CBANK_PARAM_SIZE
	.align		4
.L_31:
        /*0050*/ 	.byte	0x03, 0x19
        /*0052*/ 	.short	0x0018


	//----- nvinfo : EIATTR_PARAM_CBANK
	.align		4
        /*0054*/ 	.byte	0x04, 0x0a
        /*0056*/ 	.short	(.L_33 - .L_32)
	.align		4
.L_32:
        /*0058*/ 	.word	index@(.nv.constant0._Z3addPiS_S_)
        /*005c*/ 	.short	0x0380
        /*005e*/ 	.short	0x0018


	//----- nvinfo : EIATTR_SW_WAR
	.align		4
.L_33:
        /*0060*/ 	.byte	0x04, 0x36
        /*0062*/ 	.short	(.L_35 - .L_34)
.L_34:
        /*0064*/ 	.word	0x00000008
.L_35:


//--------------------- .nv.callgraph             --------------------------
	.section	.nv.callgraph,"",@"SHT_CUDA_CALLGRAPH"
	.align	4
	.sectionentsize	8
	.align		4
        /*0000*/ 	.word	0x00000000
	.align		4
        /*0004*/ 	.word	0xffffffff
	.align		4
        /*0008*/ 	.word	0x00000000
	.align		4
        /*000c*/ 	.word	0xfffffffe
	.align		4
        /*0010*/ 	.word	0x00000000
	.align		4
        /*0014*/ 	.word	0xfffffffd
	.align		4
        /*0018*/ 	.word	0x00000000
	.align		4
        /*001c*/ 	.word	0xfffffffc


//--------------------- .text._Z5countPi          --------------------------
	.section	.text._Z5countPi,"ax",@progbits
	.align	128
        .global         _Z5countPi
        .type           _Z5countPi,@function
        .size           _Z5countPi,(.L_x_2 - _Z5countPi)
        .other          _Z5countPi,@"STO_CUDA_ENTRY STV_DEFAULT"
_Z5countPi:
.text._Z5countPi:
[----:B------:R-:W-:Y:S08]  /*0000*/  LDC R1, c[0x0][0x37c] ;  /* 0x0000df00ff017b82 */ /* 0x000ff00000000800 */
[----:B------:R-:W0:Y:S01]  /*0010*/  LDC.64 R2, c[0x0][0x380] ;  /* 0x0000e000ff027b82 */ /* 0x000e220000000a00 */
[----:B------:R-:W0:Y:S02]  /*0020*/  LDCU.64 UR4, c[0x0][0x358] ;  /* 0x00006b00ff0477ac */ /* 0x000e240008000a00 */
[----:B0-----:R-:W2:Y:S02]  /*0030*/  LDG.E R0, desc[UR4][R2.64] ;  /* 0x0000000402007981 */ /* 0x001ea4000c1e1900 */
[----:B--2---:R-:W-:-:S05]  /*0040*/  IADD3 R5, PT, PT, R0, 0x1, RZ ;  /* 0x0000000100057810 */ /* 0x004fca0007ffe0ff */
[----:B------:R-:W-:Y:S01]  /*0050*/  STG.E desc[UR4][R2.64], R5 ;  /* 0x0000000502007986 */ /* 0x000fe2000c101904 */
[----:B------:R-:W-:Y:S05]  /*0060*/  EXIT ;  /* 0x000000000000794d */ /* 0x000fea0003800000 */
.L_x_0:
[----:B------:R-:W-:-:S00]  /*0070*/  BRA `(.L_x_0) ;  /* 0xfffffffc00fc7947 */ /* 0x000fc0000383ffff */
[----:B------:R-:W-:-:S00]  /*0080*/  NOP ;  /* 0x0000000000007918 */ /* 0x000fc00000000000 */
[----:B------:R-:W-:-:S00]  /*0090*/  NOP ;  /* 0x0000000000007918 */ /* 0x000fc00000000000 */
[----:B------:R-:W-:-:S00]  /*00a0*/  NOP ;  /* 0x0000000000007918 */ /* 0x000fc00000000000 */
[----:B------:R-:W-:-:S00]  /*00b0*/  NOP ;  /* 0x0000000000007918 */ /* 0x000fc00000000000 */
[----:B------:R-:W-:-:S00]  /*00c0*/  NOP ;  /* 0x0000000000007918 */ /* 0x000fc00000000000 */
[----:B------:R-:W-:-:S00]  /*00d0*/  NOP ;  /* 0x0000000000007918 */ /* 0x000fc00000000000 */
[----:B------:R-:W-:-:S00]  /*00e0*/  NOP ;  /* 0x0000000000007918 */ /* 0x000fc00000000000 */
[----:B------:R-:W-:-:S00]  /*00f0*/  NOP ;  /* 0x0000000000007918 */ /* 0x000fc00000000000 */
.L_x_2:


//--------------------- .text._Z3addPiS_S_        --------------------------
	.section	.text._Z3addPiS_S_,"ax",@progbits
	.align	128
        .global         _Z3addPiS_S_
        .type           _Z3addPiS_S_,@function
        .size           _Z3addPiS_S_,(.L_x_3 - _Z3addPiS_S_)
        .other          _Z3addPiS_S_,@"STO_CUDA_ENTRY STV_DEFAULT"
_Z3addPiS_S_:
.text._Z3addPiS_S_:
[----:B------:R-:W-:Y:S01]  /*0000*/  LDC R1, c[0x0][0x37c] ;  /* 0x0000df00ff017b82 */ /* 0x000fe20000000800 */
[----:B------:R-:W0:Y:S07]  /*0010*/  S2R R0, SR_TID.X ;  /* 0x0000000000007919 */ /* 0x000e2e0000002100 */
[----:B------:R-:W0:Y:S01]  /*0020*/  S2UR UR6, SR_CTAID.X ;  /* 0x00000000000679c3 */ /* 0x000e220000002500 */
[----:B------:R-:W1:Y:S07]  /*0030*/  LDCU.64 UR4, c[0x0][0x358] ;  /* 0x00006b00ff0477ac */ /* 0x000e6e0008000a00 */
[----:B------:R-:W0:Y:S08]  /*0040*/  LDC R9, c[0x0][0x360] ;  /* 0x0000d800ff097b82 */ /* 0x000e300000000800 */
[----:B------:R-:W2:Y:S08]  /*0050*/  LDC.64 R2, c[0x0][0x380] ;  /* 0x0000e000ff027b82 */ /* 0x000eb00000000a00 */
[----:B------:R-:W3:Y:S01]  /*0060*/  LDC.64 R4, c[0x0][0x388] ;  /* 0x0000e200ff047b82 */ /* 0x000ee20000000a00 */
[----:B0-----:R-:W-:-:S07]  /*0070*/  IMAD R9, R9, UR6, R0 ;  /* 0x0000000609097c24 */ /* 0x001fce000f8e0200 */
[----:B------:R-:W0:Y:S01]  /*0080*/  LDC.64 R6, c[0x0][0x390] ;  /* 0x0000e400ff067b82 */ /* 0x000e220000000a00 */
[----:B--2---:R-:W-:-:S06]  /*0090*/  IMAD.WIDE R2, R9, 0x4, R2 ;  /* 0x0000000409027825 */ /* 0x004fcc00078e0202 */
[----:B-1----:R-:W2:Y:S01]  /*00a0*/  LDG.E R2, desc[UR4][R2.64] ;  /* 0x0000000402027981 */ /* 0x002ea2000c1e1900 */
[----:B---3--:R-:W-:-:S06]  /*00b0*/  IMAD.WIDE R4, R9, 0x4, R4 ;  /* 0x0000000409047825 */ /* 0x008fcc00078e0204 */
[----:B------:R-:W2:Y:S01]  /*00c0*/  LDG.E R5, desc[UR4][R4.64] ;  /* 0x0000000404057981 */ /* 0x000ea2000c1e1900 */
[----:B0-----:R-:W-:Y:S01]  /*00d0*/  IMAD.WIDE R6, R9, 0x4, R6 ;  /* 0x0000000409067825 */ /* 0x001fe200078e0206 */
[----:B--2---:R-:W-:-:S05]  /*00e0*/  IADD3 R9, PT, PT, R2, R5, RZ ;  /* 0x0000000502097210 */ /* 0x004fca0007ffe0ff */
[----:B------:R-:W-:Y:S01]  /*00f0*/  STG.E desc[UR4][R6.64], R9 ;  /* 0x0000000906007986 */ /* 0x000fe2000c101904 */
[----:B------:R-:W-:Y:S05]  /*0100*/  EXIT ;  /* 0x000000000000794d */ /* 0x000fea0003800000 */
.L_x_1:
        /* <DEDUP_REMOVED lines=15> */
.L_x_3:


//--------------------- .nv.shared.reserved.0     --------------------------
	.section	.nv.shared.reserved.0,"aw",@nobits
	.weak		__nv_reservedSMEM_offset_0_alias
	.size		__nv_reservedSMEM_offset_0_alias, 0, 64
	.other		__nv_reservedSMEM_offset_0_alias,@"STO_CUDA_RESERVED_SHARED STV_DEFAULT"
__nv_reservedSMEM_offset_0_alias:
	.zero		0
	.zero		64


//--------------------- .nv.constant0._Z5countPi  --------------------------
	.section	.nv.constant0._Z5countPi,"a",@progbits
	.sectionflags	@""
	.align	4
.nv.constant0._Z5countPi:
	.zero		904


//--------------------- .nv.constant0._Z3addPiS_S_ --------------------------
	.section	.nv.constant0._Z3addPiS_S_,"a",@progbits
	.sectionflags	@""
	.align	4
.nv.constant0._Z3addPiS_S_:
	.zero		920


//--------------------- SYMBOLS --------------------------

	.type		.nv.reservedSmem.offset0,@object
	.size		.nv.reservedSmem.offset0,0x4
